//
// Generated by NVIDIA NVVM Compiler
//
// Compiler Build ID: CL-36424714
// Cuda compilation tools, release 13.0, V13.0.88
// Based on NVVM 20.0.0
//

.version 9.0
.target sm_100
.address_size 64

	// .globl	_Z6expandiPiS_PfS_S_S0_

.visible .entry _Z6expandiPiS_PfS_S_S0_(
	.param .u32 _Z6expandiPiS_PfS_S_S0__param_0,
	.param .u64 .ptr .align 1 _Z6expandiPiS_PfS_S_S0__param_1,
	.param .u64 .ptr .align 1 _Z6expandiPiS_PfS_S_S0__param_2,
	.param .u64 .ptr .align 1 _Z6expandiPiS_PfS_S_S0__param_3,
	.param .u64 .ptr .align 1 _Z6expandiPiS_PfS_S_S0__param_4,
	.param .u64 .ptr .align 1 _Z6expandiPiS_PfS_S_S0__param_5,
	.param .u64 .ptr .align 1 _Z6expandiPiS_PfS_S_S0__param_6
)
{
	.reg .pred 	%p<9>;
	.reg .b32 	%r<62>;
	.reg .b32 	%f<2>;
	.reg .b64 	%rd<45>;

	ld.param.u32 	%r30, [_Z6expandiPiS_PfS_S_S0__param_0];
	ld.param.u64 	%rd8, [_Z6expandiPiS_PfS_S_S0__param_1];
	ld.param.u64 	%rd9, [_Z6expandiPiS_PfS_S_S0__param_2];
	ld.param.u64 	%rd10, [_Z6expandiPiS_PfS_S_S0__param_3];
	ld.param.u64 	%rd11, [_Z6expandiPiS_PfS_S_S0__param_4];
	ld.param.u64 	%rd6, [_Z6expandiPiS_PfS_S_S0__param_5];
	cvta.to.global.u64 	%rd1, %rd10;
	cvta.to.global.u64 	%rd2, %rd9;
	cvta.to.global.u64 	%rd3, %rd8;
	cvta.to.global.u64 	%rd12, %rd11;
	mov.u32 	%r31, %tid.x;
	mov.u32 	%r32, %ctaid.x;
	mov.u32 	%r33, %ntid.x;
	mad.lo.s32 	%r1, %r32, %r33, %r31;
	mul.wide.s32 	%rd13, %r1, 4;
	add.s64 	%rd4, %rd12, %rd13;
	ld.global.u32 	%r2, [%rd4];
	ld.global.u32 	%r3, [%rd4+4];
	sub.s32 	%r4, %r3, %r2;
	setp.le.s32 	%p1, %r3, %r2;
	@%p1 bra 	$L__BB0_12;
	setp.lt.s32 	%p2, %r30, 1;
	mul.lo.s32 	%r5, %r1, %r30;
	@%p2 bra 	$L__BB0_12;
	and.b32  	%r6, %r30, 3;
	and.b32  	%r7, %r30, 2147483644;
	and.b32  	%r8, %r30, 1;
	neg.s32 	%r9, %r7;
	add.s32 	%r10, %r30, 1;
	shl.b32 	%r34, %r3, 2;
	shl.b32 	%r35, %r2, 2;
	sub.s32 	%r11, %r34, %r35;
	cvta.to.global.u64 	%rd5, %rd6;
	mul.wide.s32 	%rd36, %r4, 4;
	mov.u32 	%r55, %r2;
$L__BB0_3:
	ld.param.u64 	%rd44, [_Z6expandiPiS_PfS_S_S0__param_6];
	setp.lt.u32 	%p3, %r30, 4;
	cvta.to.global.u64 	%rd14, %rd44;
	mul.wide.s32 	%rd15, %r55, 4;
	add.s64 	%rd16, %rd14, %rd15;
	ld.global.f32 	%f1, [%rd16];
	add.s64 	%rd17, %rd5, %rd15;
	ld.global.u32 	%r37, [%rd17];
	sub.s32 	%r38, %r55, %r2;
	mad.lo.s32 	%r13, %r55, %r30, %r38;
	mul.lo.s32 	%r14, %r37, %r30;
	mov.b32 	%r61, 0;
	@%p3 bra 	$L__BB0_6;
	add.s32 	%r57, %r5, 3;
	add.s32 	%r58, %r14, 3;
	mul.lo.s32 	%r39, %r10, %r55;
	sub.s32 	%r56, %r39, %r2;
	mov.u32 	%r59, %r9;
$L__BB0_5:
	.pragma "nounroll";
	add.s32 	%r40, %r57, -2;
	add.s32 	%r41, %r57, -3;
	mul.wide.s32 	%rd18, %r56, 4;
	add.s64 	%rd19, %rd3, %rd18;
	st.global.u32 	[%rd19], %r41;
	add.s32 	%r42, %r58, -2;
	add.s32 	%r43, %r58, -3;
	add.s64 	%rd20, %rd2, %rd18;
	st.global.u32 	[%rd20], %r43;
	add.s64 	%rd21, %rd1, %rd18;
	st.global.f32 	[%rd21], %f1;
	mul.wide.s32 	%rd22, %r4, 4;
	add.s64 	%rd23, %rd19, %rd22;
	st.global.u32 	[%rd23], %r40;
	add.s64 	%rd24, %rd20, %rd22;
	st.global.u32 	[%rd24], %r42;
	add.s64 	%rd25, %rd21, %rd22;
	st.global.f32 	[%rd25], %f1;
	add.s32 	%r44, %r57, -1;
	add.s64 	%rd26, %rd23, %rd22;
	st.global.u32 	[%rd26], %r44;
	add.s32 	%r45, %r58, -1;
	add.s64 	%rd27, %rd24, %rd22;
	st.global.u32 	[%rd27], %r45;
	add.s64 	%rd28, %rd25, %rd22;
	st.global.f32 	[%rd28], %f1;
	add.s64 	%rd29, %rd26, %rd22;
	st.global.u32 	[%rd29], %r57;
	add.s64 	%rd30, %rd27, %rd22;
	st.global.u32 	[%rd30], %r58;
	add.s64 	%rd31, %rd28, %rd22;
	st.global.f32 	[%rd31], %f1;
	add.s32 	%r59, %r59, 4;
	add.s32 	%r58, %r58, 4;
	add.s32 	%r57, %r57, 4;
	add.s32 	%r56, %r56, %r11;
	setp.ne.s32 	%p4, %r59, 0;
	mov.u32 	%r61, %r7;
	@%p4 bra 	$L__BB0_5;
$L__BB0_6:
	setp.eq.s32 	%p5, %r6, 0;
	@%p5 bra 	$L__BB0_11;
	setp.eq.s32 	%p6, %r6, 1;
	@%p6 bra 	$L__BB0_9;
	mad.lo.s32 	%r46, %r61, %r4, %r13;
	add.s32 	%r47, %r61, %r5;
	mul.wide.s32 	%rd32, %r46, 4;
	add.s64 	%rd33, %rd3, %rd32;
	st.global.u32 	[%rd33], %r47;
	add.s32 	%r48, %r61, %r14;
	add.s64 	%rd34, %rd2, %rd32;
	st.global.u32 	[%rd34], %r48;
	add.s64 	%rd35, %rd1, %rd32;
	st.global.f32 	[%rd35], %f1;
	add.s32 	%r49, %r47, 1;
	add.s64 	%rd37, %rd33, %rd36;
	st.global.u32 	[%rd37], %r49;
	add.s32 	%r50, %r48, 1;
	add.s64 	%rd38, %rd34, %rd36;
	st.global.u32 	[%rd38], %r50;
	add.s64 	%rd39, %rd35, %rd36;
	st.global.f32 	[%rd39], %f1;
	add.s32 	%r61, %r61, 2;
$L__BB0_9:
	setp.eq.s32 	%p7, %r8, 0;
	@%p7 bra 	$L__BB0_11;
	mad.lo.s32 	%r51, %r61, %r4, %r13;
	add.s32 	%r52, %r61, %r5;
	mul.wide.s32 	%rd40, %r51, 4;
	add.s64 	%rd41, %rd3, %rd40;
	st.global.u32 	[%rd41], %r52;
	add.s32 	%r53, %r61, %r14;
	add.s64 	%rd42, %rd2, %rd40;
	st.global.u32 	[%rd42], %r53;
	add.s64 	%rd43, %rd1, %rd40;
	st.global.f32 	[%rd43], %f1;
$L__BB0_11:
	add.s32 	%r55, %r55, 1;
	ld.global.u32 	%r54, [%rd4+4];
	setp.lt.s32 	%p8, %r55, %r54;
	@%p8 bra 	$L__BB0_3;
$L__BB0_12:
	ret;

}


// ===== COMPILED SASS (sm_100) =====

	.target	sm_100

	.elftype	@"ET_EXEC"


//--------------------- .note.nv.tkinfo           --------------------------
	.section	.note.nv.tkinfo,"",@"SHT_NOTE"
	.sectionflags	@"SHF_NOTE_NV_TKINFO"
	.tkinfo
        /*0018*/ 	.word	0x00000002
        /*0030*/ 	.string	""
        /*0030*/ 	.string	"ptxas"
        /*0030*/ 	.string	"Cuda compilation tools, release 13.0, V13.0.88"
        /*0030*/ 	.string	"Build cuda_13.0.r13.0/compiler.36424714_0"
        /*0030*/ 	.string	"-arch sm_100 -m 64 "



//--------------------- .note.nv.cuinfo           --------------------------
	.section	.note.nv.cuinfo,"",@"SHT_NOTE"
	.sectionflags	@"SHF_NOTE_NV_CUINFO"
        /*0018*/ 	.short	0x0002
        /*001a*/ 	.short	0x0064
        /*001c*/ 	.short	0x0082
	.zero		2


//--------------------- .nv.info                  --------------------------
	.section	.nv.info,"",@"SHT_CUDA_INFO"
	.align	4


	//----- nvinfo : EIATTR_REGCOUNT
	.align		4
        /*0000*/ 	.byte	0x04, 0x2f
        /*0002*/ 	.short	(.L_1 - .L_0)
	.align		4
.L_0:
        /*0004*/ 	.word	index@(_Z6expandiPiS_PfS_S_S0_)
        /*0008*/ 	.word	0x00000020


	//----- nvinfo : EIATTR_FRAME_SIZE
	.align		4
.L_1:
        /*000c*/ 	.byte	0x04, 0x11
        /*000e*/ 	.short	(.L_3 - .L_2)
	.align		4
.L_2:
        /*0010*/ 	.word	index@(_Z6expandiPiS_PfS_S_S0_)
        /*0014*/ 	.word	0x00000000


	//----- nvinfo : EIATTR_MIN_STACK_SIZE
	.align		4
.L_3:
        /*0018*/ 	.byte	0x04, 0x12
        /*001a*/ 	.short	(.L_5 - .L_4)
	.align		4
.L_4:
        /*001c*/ 	.word	index@(_Z6expandiPiS_PfS_S_S0_)
        /*0020*/ 	.word	0x00000000
.L_5:


//--------------------- .nv.compat                --------------------------
	.section	.nv.compat,"",@"SHT_CUDA_COMPAT_INFO"
	.align	4
        /*0000*/ 	.byte	0x02, 0x09, 0x00, 0x00, 0x02, 0x02, 0x01, 0x00, 0x02, 0x05, 0x05, 0x00, 0x03, 0x07, 0x01, 0x01
        /*0010*/ 	.byte	0x02, 0x03, 0x00, 0x00, 0x02, 0x06, 0x01, 0x00, 0x04, 0x0b, 0x08, 0x00, 0x09, 0x00, 0x00, 0x00
        /*0020*/ 	.byte	0x00, 0x00, 0x00, 0x00


//--------------------- .nv.info._Z6expandiPiS_PfS_S_S0_ --------------------------
	.section	.nv.info._Z6expandiPiS_PfS_S_S0_,"",@"SHT_CUDA_INFO"
	.sectionflags	@""
	.align	4


	//----- nvinfo : EIATTR_CUDA_API_VERSION
	.align		4
        /*0000*/ 	.byte	0x04, 0x37
        /*0002*/ 	.short	(.L_7 - .L_6)
.L_6:
        /*0004*/ 	.word	0x00000082


	//----- nvinfo : EIATTR_KPARAM_INFO
	.align		4
.L_7:
        /*0008*/ 	.byte	0x04, 0x17
        /*000a*/ 	.short	(.L_9 - .L_8)
.L_8:
        /*000c*/ 	.word	0x00000000
        /*0010*/ 	.short	0x0006
        /*0012*/ 	.short	0x0030
        /*0014*/ 	.byte	0x00, 0xf5, 0x21, 0x00


	//----- nvinfo : EIATTR_KPARAM_INFO
	.align		4
.L_9:
        /*0018*/ 	.byte	0x04, 0x17
        /*001a*/ 	.short	(.L_11 - .L_10)
.L_10:
        /*001c*/ 	.word	0x00000000
        /*0020*/ 	.short	0x0005
        /*0022*/ 	.short	0x0028
        /*0024*/ 	.byte	0x00, 0xf5, 0x21, 0x00


	//----- nvinfo : EIATTR_KPARAM_INFO
	.align		4
.L_11:
        /*0028*/ 	.byte	0x04, 0x17
        /*002a*/ 	.short	(.L_13 - .L_12)
.L_12:
        /*002c*/ 	.word	0x00000000
        /*0030*/ 	.short	0x0004
        /*0032*/ 	.short	0x0020
        /*0034*/ 	.byte	0x00, 0xf5, 0x21, 0x00


	//----- nvinfo : EIATTR_KPARAM_INFO
	.align		4
.L_13:
        /*0038*/ 	.byte	0x04, 0x17
        /*003a*/ 	.short	(.L_15 - .L_14)
.L_14:
        /*003c*/ 	.word	0x00000000
        /*0040*/ 	.short	0x0003
        /*0042*/ 	.short	0x0018
        /*0044*/ 	.byte	0x00, 0xf5, 0x21, 0x00


	//----- nvinfo : EIATTR_KPARAM_INFO
	.align		4
.L_15:
        /*0048*/ 	.byte	0x04, 0x17
        /*004a*/ 	.short	(.L_17 - .L_16)
.L_16:
        /*004c*/ 	.word	0x00000000
        /*0050*/ 	.short	0x0002
        /*0052*/ 	.short	0x0010
        /*0054*/ 	.byte	0x00, 0xf5, 0x21, 0x00


	//----- nvinfo : EIATTR_KPARAM_INFO
	.align		4
.L_17:
        /*0058*/ 	.byte	0x04, 0x17
        /*005a*/ 	.short	(.L_19 - .L_18)
.L_18:
        /*005c*/ 	.word	0x00000000
        /*0060*/ 	.short	0x0001
        /*0062*/ 	.short	0x0008
        /*0064*/ 	.byte	0x00, 0xf5, 0x21, 0x00


	//----- nvinfo : EIATTR_KPARAM_INFO
	.align		4
.L_19:
        /*0068*/ 	.byte	0x04, 0x17
        /*006a*/ 	.short	(.L_21 - .L_20)
.L_20:
        /*006c*/ 	.word	0x00000000
        /*0070*/ 	.short	0x0000
        /*0072*/ 	.short	0x0000
        /*0074*/ 	.byte	0x00, 0xf0, 0x11, 0x00


	//----- nvinfo : EIATTR_SPARSE_MMA_MASK
	.align		4
.L_21:
        /*0078*/ 	.byte	0x03, 0x50
        /*007a*/ 	.short	0x0000


	//----- nvinfo : EIATTR_MAXREG_COUNT
	.align		4
        /*007c*/ 	.byte	0x03, 0x1b
        /*007e*/ 	.short	0x00ff


	//----- nvinfo : EIATTR_MERCURY_ISA_VERSION
	.align		4
        /*0080*/ 	.byte	0x03, 0x5f
        /*0082*/ 	.short	0x0101


	//----- nvinfo : EIATTR_VRC_CTA_INIT_COUNT
	.align		4
        /*0084*/ 	.byte	0x02, 0x4a
	.zero		1
	.zero		1


	//----- nvinfo : EIATTR_EXIT_INSTR_OFFSETS
	.align		4
        /*0088*/ 	.byte	0x04, 0x1c
        /*008a*/ 	.short	(.L_23 - .L_22)


	//   ....[0]....
.L_22:
        /*008c*/ 	.word	0x000000b0


	//   ....[1]....
        /*0090*/ 	.word	0x000000e0


	//   ....[2]....
        /*0094*/ 	.word	0x000007a0


	//----- nvinfo : EIATTR_CRS_STACK_SIZE
	.align		4
.L_23:
        /*0098*/ 	.byte	0x04, 0x1e
        /*009a*/ 	.short	(.L_25 - .L_24)
.L_24:
        /*009c*/ 	.word	0x00000000


	//----- nvinfo : EIATTR_CBANK_PARAM_SIZE
	.align		4
.L_25:
        /*00a0*/ 	.byte	0x03, 0x19
        /*00a2*/ 	.short	0x0038


	//----- nvinfo : EIATTR_PARAM_CBANK
	.align		4
        /*00a4*/ 	.byte	0x04, 0x0a
        /*00a6*/ 	.short	(.L_27 - .L_26)
	.align		4
.L_26:
        /*00a8*/ 	.word	index@(.nv.constant0._Z6expandiPiS_PfS_S_S0_)
        /*00ac*/ 	.short	0x0380
        /*00ae*/ 	.short	0x0038


	//----- nvinfo : EIATTR_SW_WAR
	.align		4
.L_27:
        /*00b0*/ 	.byte	0x04, 0x36
        /*00b2*/ 	.short	(.L_29 - .L_28)
.L_28:
        /*00b4*/ 	.word	0x00000008
.L_29:


//--------------------- .nv.callgraph             --------------------------
	.section	.nv.callgraph,"",@"SHT_CUDA_CALLGRAPH"
	.align	4
	.sectionentsize	8
	.align		4
        /*0000*/ 	.word	0x00000000
	.align		4
        /*0004*/ 	.word	0xffffffff
	.align		4
        /*0008*/ 	.word	0x00000000
	.align		4
        /*000c*/ 	.word	0xfffffffe
	.align		4
        /*0010*/ 	.word	0x00000000
	.align		4
        /*0014*/ 	.word	0xfffffffd
	.align		4
        /*0018*/ 	.word	0x00000000
	.align		4
        /*001c*/ 	.word	0xfffffffc


//--------------------- .text._Z6expandiPiS_PfS_S_S0_ --------------------------
	.section	.text._Z6expandiPiS_PfS_S_S0_,"ax",@progbits
	.align	128
        .global         _Z6expandiPiS_PfS_S_S0_
        .type           _Z6expandiPiS_PfS_S_S0_,@function
        .size           _Z6expandiPiS_PfS_S_S0_,(.L_x_6 - _Z6expandiPiS_PfS_S_S0_)
        .other          _Z6expandiPiS_PfS_S_S0_,@"STO_CUDA_ENTRY STV_DEFAULT"
_Z6expandiPiS_PfS_S_S0_:
.text._Z6expandiPiS_PfS_S_S0_:
[----:B------:R-:W-:Y:S01]  /*0000*/  LDC R1, c[0x0][0x37c] ;  /* 0x0000df00ff017b82 */ /* 0x000fe20000000800 */
[----:B------:R-:W0:Y:S07]  /*0010*/  S2R R0, SR_TID.X ;  /* 0x0000000000007919 */ /* 0x000e2e0000002100 */
[----:B------:R-:W0:Y:S01]  /*0020*/  S2UR UR6, SR_CTAID.X ;  /* 0x00000000000679c3 */ /* 0x000e220000002500 */
[----:B------:R-:W1:Y:S07]  /*0030*/  LDCU.64 UR4, c[0x0][0x358] ;  /* 0x00006b00ff0477ac */ /* 0x000e6e0008000a00 */
[----:B------:R-:W0:Y:S08]  /*0040*/  LDC R3, c[0x0][0x360] ;  /* 0x0000d800ff037b82 */ /* 0x000e300000000800 */
[----:B------:R-:W2:Y:S01]  /*0050*/  LDC.64 R12, c[0x0][0x3a0] ;  /* 0x0000e800ff0c7b82 */ /* 0x000ea20000000a00 */
[----:B0-----:R-:W-:-:S04]  /*0060*/  IMAD R0, R3, UR6, R0 ;  /* 0x0000000603007c24 */ /* 0x001fc8000f8e0200 */
[----:B--2---:R-:W-:-:S05]  /*0070*/  IMAD.WIDE R12, R0, 0x4, R12 ;  /* 0x00000004000c7825 */ /* 0x004fca00078e020c */
[----:B-1----:R-:W2:Y:S04]  /*0080*/  LDG.E R2, desc[UR4][R12.64] ;  /* 0x000000040c027981 */ /* 0x002ea8000c1e1900 */
[----:B------:R-:W2:Y:S02]  /*0090*/  LDG.E R5, desc[UR4][R12.64+0x4] ;  /* 0x000004040c057981 */ /* 0x000ea4000c1e1900 */
[----:B--2---:R-:W-:-:S13]  /*00a0*/  ISETP.GT.AND P0, PT, R5, R2, PT ;  /* 0x000000020500720c */ /* 0x004fda0003f04270 */
[----:B------:R-:W-:Y:S05]  /*00b0*/  @!P0 EXIT ;  /* 0x000000000000894d */ /* 0x000fea0003800000 */
[----:B------:R-:W0:Y:S02]  /*00c0*/  LDC R7, c[0x0][0x380] ;  /* 0x0000e000ff077b82 */ /* 0x000e240000000800 */
[----:B0-----:R-:W-:-:S13]  /*00d0*/  ISETP.GE.AND P0, PT, R7, 0x1, PT ;  /* 0x000000010700780c */ /* 0x001fda0003f06270 */
[----:B------:R-:W-:Y:S05]  /*00e0*/  @!P0 EXIT ;  /* 0x000000000000894d */ /* 0x000fea0003800000 */
[C---:B------:R-:W-:Y:S02]  /*00f0*/  SHF.L.U32 R6, R2.reuse, 0x2, RZ ;  /* 0x0000000202067819 */ /* 0x040fe400000006ff */
[----:B------:R-:W-:Y:S02]  /*0100*/  LOP3.LUT R4, R7, 0x7ffffffc, RZ, 0xc0, !PT ;  /* 0x7ffffffc07047812 */ /* 0x000fe400078ec0ff */
[----:B------:R-:W-:Y:S02]  /*0110*/  IADD3 R3, PT, PT, -R2, R5, RZ ;  /* 0x0000000502037210 */ /* 0x000fe40007ffe1ff */
[----:B------:R-:W-:Y:S02]  /*0120*/  LEA R5, R5, -R6, 0x2 ;  /* 0x8000000605057211 */ /* 0x000fe400078e10ff */
[C---:B------:R-:W-:Y:S02]  /*0130*/  LOP3.LUT R6, R7.reuse, 0x3, RZ, 0xc0, !PT ;  /* 0x0000000307067812 */ /* 0x040fe400078ec0ff */
[----:B------:R-:W-:-:S02]  /*0140*/  IADD3 R7, PT, PT, R7, 0x1, RZ ;  /* 0x0000000107077810 */ /* 0x000fc40007ffe0ff */
[----:B------:R-:W-:Y:S02]  /*0150*/  MOV R9, R2 ;  /* 0x0000000200097202 */ /* 0x000fe40000000f00 */
[----:B------:R-:W-:-:S07]  /*0160*/  IADD3 R8, PT, PT, -R4, RZ, RZ ;  /* 0x000000ff04087210 */ /* 0x000fce0007ffe1ff */
.L_x_4:
[----:B------:R-:W0:Y:S08]  /*0170*/  LDC.64 R14, c[0x0][0x3b0] ;  /* 0x0000ec00ff0e7b82 */ /* 0x000e300000000a00 */
[----:B------:R-:W1:Y:S08]  /*0180*/  LDC.64 R16, c[0x0][0x3a8] ;  /* 0x0000ea00ff107b82 */ /* 0x000e700000000a00 */
[----:B------:R-:W2:Y:S01]  /*0190*/  LDC R20, c[0x0][0x380] ;  /* 0x0000e000ff147b82 */ /* 0x000ea20000000800 */
[----:B0-----:R-:W-:-:S05]  /*01a0*/  IMAD.WIDE R14, R9, 0x4, R14 ;  /* 0x00000004090e7825 */ /* 0x001fca00078e020e */
[----:B------:R0:W5:Y:S01]  /*01b0*/  LDG.E R10, desc[UR4][R14.64] ;  /* 0x000000040e0a7981 */ /* 0x000162000c1e1900 */
[----:B-1----:R-:W-:-:S05]  /*01c0*/  IMAD.WIDE R16, R9, 0x4, R16 ;  /* 0x0000000409107825 */ /* 0x002fca00078e0210 */
[----:B------:R0:W5:Y:S01]  /*01d0*/  LDG.E R11, desc[UR4][R16.64] ;  /* 0x00000004100b7981 */ /* 0x000162000c1e1900 */
[----:B--2---:R-:W-:Y:S02]  /*01e0*/  ISETP.GE.U32.AND P0, PT, R20, 0x4, PT ;  /* 0x000000041400780c */ /* 0x004fe40003f06070 */
[----:B------:R-:W-:Y:S01]  /*01f0*/  IADD3 R22, PT, PT, -R2, R9, RZ ;  /* 0x0000000902167210 */ /* 0x000fe20007ffe1ff */
[----:B------:R-:W-:-:S04]  /*0200*/  HFMA2 R21, -RZ, RZ, 0, 0 ;  /* 0x00000000ff157431 */ /* 0x000fc800000001ff */
[----:B------:R-:W-:-:S06]  /*0210*/  IMAD R22, R9, R20, R22 ;  /* 0x0000001409167224 */ /* 0x000fcc00078e0216 */
[----:B0-----:R-:W-:Y:S05]  /*0220*/  @!P0 BRA `(.L_x_0) ;  /* 0x0000000000b08947 */ /* 0x001fea0003800000 */
[----:B------:R-:W-:Y:S01]  /*0230*/  IMAD R24, R0, R20, 0x3 ;  /* 0x0000000300187424 */ /* 0x000fe200078e0214 */
[----:B------:R-:W-:Y:S01]  /*0240*/  MOV R25, R8 ;  /* 0x0000000800197202 */ /* 0x000fe20000000f00 */
[----:B-----5:R-:W-:Y:S02]  /*0250*/  IMAD R21, R11, R20, 0x3 ;  /* 0x000000030b157424 */ /* 0x020fe400078e0214 */
[----:B------:R-:W-:-:S07]  /*0260*/  IMAD R23, R7, R9, -R2 ;  /* 0x0000000907177224 */ /* 0x000fce00078e0a02 */
.L_x_1:
[----:B------:R-:W0:Y:S01]  /*0270*/  LDC.64 R18, c[0x0][0x388] ;  /* 0x0000e200ff127b82 */ /* 0x000e220000000a00 */
[C---:B------:R-:W-:Y:S02]  /*0280*/  IADD3 R27, PT, PT, R24.reuse, -0x3, RZ ;  /* 0xfffffffd181b7810 */ /* 0x040fe40007ffe0ff */
[----:B------:R-:W-:Y:S02]  /*0290*/  IADD3 R28, PT, PT, R21, -0x3, RZ ;  /* 0xfffffffd151c7810 */ /* 0x000fe40007ffe0ff */
[----:B------:R-:W-:Y:S02]  /*02a0*/  IADD3 R29, PT, PT, R24, -0x2, RZ ;  /* 0xfffffffe181d7810 */ /* 0x000fe40007ffe0ff */
[----:B------:R-:W-:Y:S01]  /*02b0*/  IADD3 R25, PT, PT, R25, 0x4, RZ ;  /* 0x0000000419197810 */ /* 0x000fe20007ffe0ff */
[----:B-1----:R-:W1:Y:S03]  /*02c0*/  LDC.64 R14, c[0x0][0x390] ;  /* 0x0000e400ff0e7b82 */ /* 0x002e660000000a00 */
[----:B------:R-:W-:-:S05]  /*02d0*/  ISETP.NE.AND P0, PT, R25, RZ, PT ;  /* 0x000000ff1900720c */ /* 0x000fca0003f05270 */
[----:B------:R-:W2:Y:S01]  /*02e0*/  LDC.64 R16, c[0x0][0x398] ;  /* 0x0000e600ff107b82 */ /* 0x000ea20000000a00 */
[----:B0-----:R-:W-:-:S05]  /*02f0*/  IMAD.WIDE R18, R23, 0x4, R18 ;  /* 0x0000000417127825 */ /* 0x001fca00078e0212 */
[----:B------:R0:W-:Y:S01]  /*0300*/  STG.E desc[UR4][R18.64], R27 ;  /* 0x0000001b12007986 */ /* 0x0001e2000c101904 */
[----:B-1----:R-:W-:-:S05]  /*0310*/  IMAD.WIDE R14, R23, 0x4, R14 ;  /* 0x00000004170e7825 */ /* 0x002fca00078e020e */
[----:B------:R-:W-:Y:S01]  /*0320*/  STG.E desc[UR4][R14.64], R28 ;  /* 0x0000001c0e007986 */ /* 0x000fe2000c101904 */
[----:B--2---:R-:W-:Y:S01]  /*0330*/  IMAD.WIDE R16, R23, 0x4, R16 ;  /* 0x0000000417107825 */ /* 0x004fe200078e0210 */
[----:B------:R-:W-:-:S03]  /*0340*/  IADD3 R23, PT, PT, R5, R23, RZ ;  /* 0x0000001705177210 */ /* 0x000fc60007ffe0ff */
[C---:B0-----:R-:W-:Y:S01]  /*0350*/  IMAD.WIDE R26, R3.reuse, 0x4, R18 ;  /* 0x00000004031a7825 */ /* 0x041fe200078e0212 */
[----:B------:R0:W-:Y:S03]  /*0360*/  STG.E desc[UR4][R16.64], R10 ;  /* 0x0000000a10007986 */ /* 0x0001e6000c101904 */
[C---:B------:R-:W-:Y:S01]  /*0370*/  IMAD.WIDE R18, R3.reuse, 0x4, R16 ;  /* 0x0000000403127825 */ /* 0x040fe200078e0210 */
[----:B------:R1:W-:Y:S03]  /*0380*/  STG.E desc[UR4][R26.64], R29 ;  /* 0x0000001d1a007986 */ /* 0x0003e6000c101904 */
[----:B0-----:R-:W-:-:S04]  /*0390*/  IMAD.WIDE R16, R3, 0x4, R18 ;  /* 0x0000000403107825 */ /* 0x001fc800078e0212 */
[----:B-1----:R-:W-:Y:S01]  /*03a0*/  IMAD.WIDE R28, R3, 0x4, R14 ;  /* 0x00000004031c7825 */ /* 0x002fe200078e020e */
[----:B------:R-:W-:Y:S02]  /*03b0*/  IADD3 R15, PT, PT, R21, -0x2, RZ ;  /* 0xfffffffe150f7810 */ /* 0x000fe40007ffe0ff */
[----:B------:R-:W-:Y:S01]  /*03c0*/  IADD3 R14, PT, PT, R24, -0x1, RZ ;  /* 0xffffffff180e7810 */ /* 0x000fe20007ffe0ff */
[C---:B------:R-:W-:Y:S02]  /*03d0*/  IMAD.WIDE R26, R3.reuse, 0x4, R26 ;  /* 0x00000004031a7825 */ /* 0x040fe400078e021a */
[----:B------:R-:W-:Y:S04]  /*03e0*/  STG.E desc[UR4][R28.64], R15 ;  /* 0x0000000f1c007986 */ /* 0x000fe8000c101904 */
[----:B------:R-:W-:Y:S04]  /*03f0*/  STG.E desc[UR4][R18.64], R10 ;  /* 0x0000000a12007986 */ /* 0x000fe8000c101904 */
[----:B------:R0:W-:Y:S02]  /*0400*/  STG.E desc[UR4][R26.64], R14 ;  /* 0x0000000e1a007986 */ /* 0x0001e4000c101904 */
[----:B0-----:R-:W-:Y:S01]  /*0410*/  IMAD.WIDE R14, R3, 0x4, R28 ;  /* 0x00000004030e7825 */ /* 0x001fe200078e021c */
[----:B------:R-:W-:-:S03]  /*0420*/  IADD3 R28, PT, PT, R21, -0x1, RZ ;  /* 0xffffffff151c7810 */ /* 0x000fc60007ffe0ff */
[C---:B------:R-:W-:Y:S02]  /*0430*/  IMAD.WIDE R26, R3.reuse, 0x4, R26 ;  /* 0x00000004031a7825 */ /* 0x040fe400078e021a */
[----:B------:R0:W-:Y:S04]  /*0440*/  STG.E desc[UR4][R14.64], R28 ;  /* 0x0000001c0e007986 */ /* 0x0001e8000c101904 */
[----:B------:R1:W-:Y:S04]  /*0450*/  STG.E desc[UR4][R16.64], R10 ;  /* 0x0000000a10007986 */ /* 0x0003e8000c101904 */
[----:B------:R2:W-:Y:S01]  /*0460*/  STG.E desc[UR4][R26.64], R24 ;  /* 0x000000181a007986 */ /* 0x0005e2000c101904 */
[----:B0-----:R-:W-:-:S04]  /*0470*/  IMAD.WIDE R28, R3, 0x4, R14 ;  /* 0x00000004031c7825 */ /* 0x001fc800078e020e */
[----:B-1----:R-:W-:Y:S01]  /*0480*/  IMAD.WIDE R16, R3, 0x4, R16 ;  /* 0x0000000403107825 */ /* 0x002fe200078e0210 */
[----:B------:R0:W-:Y:S01]  /*0490*/  STG.E desc[UR4][R28.64], R21 ;  /* 0x000000151c007986 */ /* 0x0001e2000c101904 */
[----:B--2---:R-:W-:-:S03]  /*04a0*/  IADD3 R24, PT, PT, R24, 0x4, RZ ;  /* 0x0000000418187810 */ /* 0x004fc60007ffe0ff */
[----:B------:R1:W-:Y:S01]  /*04b0*/  STG.E desc[UR4][R16.64], R10 ;  /* 0x0000000a10007986 */ /* 0x0003e2000c101904 */
[----:B0-----:R-:W-:Y:S01]  /*04c0*/  IADD3 R21, PT, PT, R21, 0x4, RZ ;  /* 0x0000000415157810 */ /* 0x001fe20007ffe0ff */
[----:B------:R-:W-:Y:S06]  /*04d0*/  @P0 BRA `(.L_x_1) ;  /* 0xfffffffc00640947 */ /* 0x000fec000383ffff */
[----:B------:R-:W-:-:S07]  /*04e0*/  MOV R21, R4 ;  /* 0x0000000400157202 */ /* 0x000fce0000000f00 */
.L_x_0:
[----:B------:R-:W-:-:S13]  /*04f0*/  ISETP.NE.AND P0, PT, R6, RZ, PT ;  /* 0x000000ff0600720c */ /* 0x000fda0003f05270 */
[----:B------:R-:W-:Y:S05]  /*0500*/  @!P0 BRA `(.L_x_2) ;  /* 0x0000000000948947 */ /* 0x000fea0003800000 */
[----:B------:R-:W-:Y:S02]  /*0510*/  ISETP.NE.AND P0, PT, R6, 0x1, PT ;  /* 0x000000010600780c */ /* 0x000fe40003f05270 */
[----:B------:R-:W-:-:S11]  /*0520*/  LOP3.LUT P1, RZ, R20, 0x1, RZ, 0xc0, !PT ;  /* 0x0000000114ff7812 */ /* 0x000fd6000782c0ff */
[----:B------:R-:W-:Y:S05]  /*0530*/  @!P0 BRA `(.L_x_3) ;  /* 0x0000000000548947 */ /* 0x000fea0003800000 */
[----:B------:R-:W0:Y:S01]  /*0540*/  LDC.64 R18, c[0x0][0x388] ;  /* 0x0000e200ff127b82 */ /* 0x000e220000000a00 */
[----:B------:R-:W-:Y:S02]  /*0550*/  IMAD R15, R21, R3, R22 ;  /* 0x00000003150f7224 */ /* 0x000fe400078e0216 */
[-CC-:B------:R-:W-:Y:S02]  /*0560*/  IMAD R28, R0, R20.reuse, R21.reuse ;  /* 0x00000014001c7224 */ /* 0x180fe400078e0215 */
[----:B-----5:R-:W-:Y:S01]  /*0570*/  IMAD R29, R11, R20, R21 ;  /* 0x000000140b1d7224 */ /* 0x020fe200078e0215 */
[----:B------:R-:W-:Y:S02]  /*0580*/  IADD3 R21, PT, PT, R21, 0x2, RZ ;  /* 0x0000000215157810 */ /* 0x000fe40007ffe0ff */
[----:B------:R-:W2:Y:S01]  /*0590*/  LDC.64 R26, c[0x0][0x390] ;  /* 0x0000e400ff1a7b82 */ /* 0x000ea20000000a00 */
[----:B------:R-:W-:-:S07]  /*05a0*/  IADD3 R23, PT, PT, R28, 0x1, RZ ;  /* 0x000000011c177810 */ /* 0x000fce0007ffe0ff */
[----:B------:R-:W3:Y:S01]  /*05b0*/  LDC.64 R24, c[0x0][0x398] ;  /* 0x0000e600ff187b82 */ /* 0x000ee20000000a00 */
[----:B0-----:R-:W-:-:S05]  /*05c0*/  IMAD.WIDE R18, R15, 0x4, R18 ;  /* 0x000000040f127825 */ /* 0x001fca00078e0212 */
[----:B------:R0:W-:Y:S01]  /*05d0*/  STG.E desc[UR4][R18.64], R28 ;  /* 0x0000001c12007986 */ /* 0x0001e2000c101904 */
[----:B--2---:R-:W-:-:S05]  /*05e0*/  IMAD.WIDE R26, R15, 0x4, R26 ;  /* 0x000000040f1a7825 */ /* 0x004fca00078e021a */
[----:B------:R2:W-:Y:S01]  /*05f0*/  STG.E desc[UR4][R26.64], R29 ;  /* 0x0000001d1a007986 */ /* 0x0005e2000c101904 */
[----:B-1----:R-:W-:-:S04]  /*0600*/  IMAD.WIDE R16, R3, 0x4, R26 ;  /* 0x0000000403107825 */ /* 0x002fc800078e021a */
[----:B---3--:R-:W-:-:S04]  /*0610*/  IMAD.WIDE R24, R15, 0x4, R24 ;  /* 0x000000040f187825 */ /* 0x008fc800078e0218 */
[----:B0-----:R-:W-:Y:S01]  /*0620*/  IMAD.WIDE R18, R3, 0x4, R18 ;  /* 0x0000000403127825 */ /* 0x001fe200078e0212 */
[----:B------:R0:W-:Y:S01]  /*0630*/  STG.E desc[UR4][R24.64], R10 ;  /* 0x0000000a18007986 */ /* 0x0001e2000c101904 */
[----:B--2---:R-:W-:Y:S02]  /*0640*/  IADD3 R29, PT, PT, R29, 0x1, RZ ;  /* 0x000000011d1d7810 */ /* 0x004fe40007ffe0ff */
[----:B------:R-:W-:Y:S01]  /*0650*/  IMAD.WIDE R14, R3, 0x4, R24 ;  /* 0x00000004030e7825 */ /* 0x000fe200078e0218 */
[----:B------:R0:W-:Y:S04]  /*0660*/  STG.E desc[UR4][R18.64], R23 ;  /* 0x0000001712007986 */ /* 0x0001e8000c101904 */
[----:B------:R0:W-:Y:S04]  /*0670*/  STG.E desc[UR4][R16.64], R29 ;  /* 0x0000001d10007986 */ /* 0x0001e8000c101904 */
[----:B------:R0:W-:Y:S02]  /*0680*/  STG.E desc[UR4][R14.64], R10 ;  /* 0x0000000a0e007986 */ /* 0x0001e4000c101904 */
.L_x_3:
[----:B------:R-:W-:Y:S05]  /*0690*/  @!P1 BRA `(.L_x_2) ;  /* 0x0000000000309947 */ /* 0x000fea0003800000 */
[----:B0-----:R-:W0:Y:S01]  /*06a0*/  LDC.64 R18, c[0x0][0x388] ;  /* 0x0000e200ff127b82 */ /* 0x001e220000000a00 */
[----:B------:R-:W-:Y:S02]  /*06b0*/  IMAD R23, R21, R3, R22 ;  /* 0x0000000315177224 */ /* 0x000fe400078e0216 */
[-CC-:B-----5:R-:W-:Y:S02]  /*06c0*/  IMAD R25, R11, R20.reuse, R21.reuse ;  /* 0x000000140b197224 */ /* 0x1a0fe400078e0215 */
[----:B------:R-:W-:-:S03]  /*06d0*/  IMAD R11, R0, R20, R21 ;  /* 0x00000014000b7224 */ /* 0x000fc600078e0215 */
[----:B-1----:R-:W1:Y:S08]  /*06e0*/  LDC.64 R16, c[0x0][0x390] ;  /* 0x0000e400ff107b82 */ /* 0x002e700000000a00 */
[----:B------:R-:W2:Y:S01]  /*06f0*/  LDC.64 R14, c[0x0][0x398] ;  /* 0x0000e600ff0e7b82 */ /* 0x000ea20000000a00 */
[----:B0-----:R-:W-:-:S05]  /*0700*/  IMAD.WIDE R18, R23, 0x4, R18 ;  /* 0x0000000417127825 */ /* 0x001fca00078e0212 */
[----:B------:R3:W-:Y:S01]  /*0710*/  STG.E desc[UR4][R18.64], R11 ;  /* 0x0000000b12007986 */ /* 0x0007e2000c101904 */
[----:B-1----:R-:W-:-:S05]  /*0720*/  IMAD.WIDE R16, R23, 0x4, R16 ;  /* 0x0000000417107825 */ /* 0x002fca00078e0210 */
[----:B------:R3:W-:Y:S01]  /*0730*/  STG.E desc[UR4][R16.64], R25 ;  /* 0x0000001910007986 */ /* 0x0007e2000c101904 */
[----:B--2---:R-:W-:-:S05]  /*0740*/  IMAD.WIDE R14, R23, 0x4, R14 ;  /* 0x00000004170e7825 */ /* 0x004fca00078e020e */
[----:B------:R3:W-:Y:S02]  /*0750*/  STG.E desc[UR4][R14.64], R10 ;  /* 0x0000000a0e007986 */ /* 0x0007e4000c101904 */
.L_x_2:
[----:B01-3-5:R-:W2:Y:S01]  /*0760*/  LDG.E R10, desc[UR4][R12.64+0x4] ;  /* 0x000004040c0a7981 */ /* 0x02bea2000c1e1900 */
[----:B------:R-:W-:-:S04]  /*0770*/  IADD3 R9, PT, PT, R9, 0x1, RZ ;  /* 0x0000000109097810 */ /* 0x000fc80007ffe0ff */
[----:B--2---:R-:W-:-:S13]  /*0780*/  ISETP.GE.AND P0, PT, R9, R10, PT ;  /* 0x0000000a0900720c */ /* 0x004fda0003f06270 */
[----:B------:R-:W-:Y:S05]  /*0790*/  @!P0 BRA `(.L_x_4) ;  /* 0xfffffff800748947 */ /* 0x000fea000383ffff */
[----:B------:R-:W-:Y:S05]  /*07a0*/  EXIT ;  /* 0x000000000000794d */ /* 0x000fea0003800000 */
.L_x_5:
[----:B------:R-:W-:-:S00]  /*07b0*/  BRA `(.L_x_5) ;  /* 0xfffffffc00fc7947 */ /* 0x000fc0000383ffff */
[----:B------:R-:W-:-:S00]  /*07c0*/  NOP ;  /* 0x0000000000007918 */ /* 0x000fc00000000000 */
        /* <DEDUP_REMOVED lines=11> */
.L_x_6:


//--------------------- .nv.shared.reserved.0     --------------------------
	.section	.nv.shared.reserved.0,"aw",@nobits
	.weak		__nv_reservedSMEM_offset_0_alias
	.size		__nv_reservedSMEM_offset_0_alias, 0, 64
	.other		__nv_reservedSMEM_offset_0_alias,@"STO_CUDA_RESERVED_SHARED STV_DEFAULT"
__nv_reservedSMEM_offset_0_alias:
	.zero		0
	.zero		64


//--------------------- .nv.constant0._Z6expandiPiS_PfS_S_S0_ --------------------------
	.section	.nv.constant0._Z6expandiPiS_PfS_S_S0_,"a",@progbits
	.sectionflags	@""
	.align	4
.nv.constant0._Z6expandiPiS_PfS_S_S0_:
	.zero		952


//--------------------- SYMBOLS --------------------------

	.type		.nv.reservedSmem.offset0,@object
	.size		.nv.reservedSmem.offset0,0x4
